//
// Generated by NVIDIA NVVM Compiler
//
// Compiler Build ID: CL-36424714
// Cuda compilation tools, release 13.0, V13.0.88
// Based on NVVM 20.0.0
//

.version 9.0
.target sm_100
.address_size 64

	// .globl	_Z7gpu_addPiS_S_

.visible .entry _Z7gpu_addPiS_S_(
	.param .u64 .ptr .align 1 _Z7gpu_addPiS_S__param_0,
	.param .u64 .ptr .align 1 _Z7gpu_addPiS_S__param_1,
	.param .u64 .ptr .align 1 _Z7gpu_addPiS_S__param_2
)
{
	.reg .pred 	%p<2>;
	.reg .b32 	%r<4>;
	.reg .b64 	%rd<8>;

	ld.param.u64 	%rd1, [_Z7gpu_addPiS_S__param_0];
	ld.param.u64 	%rd2, [_Z7gpu_addPiS_S__param_2];
	mov.u32 	%r1, %ctaid.x;
	setp.gt.u32 	%p1, %r1, 99;
	@%p1 bra 	$L__BB0_2;
	cvta.to.global.u64 	%rd3, %rd1;
	cvta.to.global.u64 	%rd4, %rd2;
	mul.wide.u32 	%rd5, %r1, 4;
	add.s64 	%rd6, %rd3, %rd5;
	ld.global.u32 	%r2, [%rd6];
	shl.b32 	%r3, %r2, 1;
	add.s64 	%rd7, %rd4, %rd5;
	st.global.u32 	[%rd7], %r3;
$L__BB0_2:
	ret;

}


// ===== COMPILED SASS (sm_100) =====

	.target	sm_100

	.elftype	@"ET_EXEC"


//--------------------- .note.nv.tkinfo           --------------------------
	.section	.note.nv.tkinfo,"",@"SHT_NOTE"
	.sectionflags	@"SHF_NOTE_NV_TKINFO"
	.tkinfo
        /*0018*/ 	.word	0x00000002
        /*0030*/ 	.string	""
        /*0030*/ 	.string	"ptxas"
        /*0030*/ 	.string	"Cuda compilation tools, release 13.0, V13.0.88"
        /*0030*/ 	.string	"Build cuda_13.0.r13.0/compiler.36424714_0"
        /*0030*/ 	.string	"-arch sm_100 -m 64 "



//--------------------- .note.nv.cuinfo           --------------------------
	.section	.note.nv.cuinfo,"",@"SHT_NOTE"
	.sectionflags	@"SHF_NOTE_NV_CUINFO"
        /*0018*/ 	.short	0x0002
        /*001a*/ 	.short	0x0064
        /*001c*/ 	.short	0x0082
	.zero		2


//--------------------- .nv.info                  --------------------------
	.section	.nv.info,"",@"SHT_CUDA_INFO"
	.align	4


	//----- nvinfo : EIATTR_REGCOUNT
	.align		4
        /*0000*/ 	.byte	0x04, 0x2f
        /*0002*/ 	.short	(.L_1 - .L_0)
	.align		4
.L_0:
        /*0004*/ 	.word	index@(_Z7gpu_addPiS_S_)
        /*0008*/ 	.word	0x0000000a


	//----- nvinfo : EIATTR_FRAME_SIZE
	.align		4
.L_1:
        /*000c*/ 	.byte	0x04, 0x11
        /*000e*/ 	.short	(.L_3 - .L_2)
	.align		4
.L_2:
        /*0010*/ 	.word	index@(_Z7gpu_addPiS_S_)
        /*0014*/ 	.word	0x00000000


	//----- nvinfo : EIATTR_MIN_STACK_SIZE
	.align		4
.L_3:
        /*0018*/ 	.byte	0x04, 0x12
        /*001a*/ 	.short	(.L_5 - .L_4)
	.align		4
.L_4:
        /*001c*/ 	.word	index@(_Z7gpu_addPiS_S_)
        /*0020*/ 	.word	0x00000000
.L_5:


//--------------------- .nv.compat                --------------------------
	.section	.nv.compat,"",@"SHT_CUDA_COMPAT_INFO"
	.align	4
        /*0000*/ 	.byte	0x02, 0x09, 0x00, 0x00, 0x02, 0x02, 0x01, 0x00, 0x02, 0x05, 0x05, 0x00, 0x03, 0x07, 0x01, 0x01
        /*0010*/ 	.byte	0x02, 0x03, 0x00, 0x00, 0x02, 0x06, 0x01, 0x00, 0x04, 0x0b, 0x08, 0x00, 0x09, 0x00, 0x00, 0x00
        /*0020*/ 	.byte	0x00, 0x00, 0x00, 0x00


//--------------------- .nv.info._Z7gpu_addPiS_S_ --------------------------
	.section	.nv.info._Z7gpu_addPiS_S_,"",@"SHT_CUDA_INFO"
	.sectionflags	@""
	.align	4


	//----- nvinfo : EIATTR_CUDA_API_VERSION
	.align		4
        /*0000*/ 	.byte	0x04, 0x37
        /*0002*/ 	.short	(.L_7 - .L_6)
.L_6:
        /*0004*/ 	.word	0x00000082


	//----- nvinfo : EIATTR_KPARAM_INFO
	.align		4
.L_7:
        /*0008*/ 	.byte	0x04, 0x17
        /*000a*/ 	.short	(.L_9 - .L_8)
.L_8:
        /*000c*/ 	.word	0x00000000
        /*0010*/ 	.short	0x0002
        /*0012*/ 	.short	0x0010
        /*0014*/ 	.byte	0x00, 0xf5, 0x21, 0x00


	//----- nvinfo : EIATTR_KPARAM_INFO
	.align		4
.L_9:
        /*0018*/ 	.byte	0x04, 0x17
        /*001a*/ 	.short	(.L_11 - .L_10)
.L_10:
        /*001c*/ 	.word	0x00000000
        /*0020*/ 	.short	0x0001
        /*0022*/ 	.short	0x0008
        /*0024*/ 	.byte	0x00, 0xf5, 0x21, 0x00


	//----- nvinfo : EIATTR_KPARAM_INFO
	.align		4
.L_11:
        /*0028*/ 	.byte	0x04, 0x17
        /*002a*/ 	.short	(.L_13 - .L_12)
.L_12:
        /*002c*/ 	.word	0x00000000
        /*0030*/ 	.short	0x0000
        /*0032*/ 	.short	0x0000
        /*0034*/ 	.byte	0x00, 0xf5, 0x21, 0x00


	//----- nvinfo : EIATTR_SPARSE_MMA_MASK
	.align		4
.L_13:
        /*0038*/ 	.byte	0x03, 0x50
        /*003a*/ 	.short	0x0000


	//----- nvinfo : EIATTR_MAXREG_COUNT
	.align		4
        /*003c*/ 	.byte	0x03, 0x1b
        /*003e*/ 	.short	0x00ff


	//----- nvinfo : EIATTR_MERCURY_ISA_VERSION
	.align		4
        /*0040*/ 	.byte	0x03, 0x5f
        /*0042*/ 	.short	0x0101


	//----- nvinfo : EIATTR_VRC_CTA_INIT_COUNT
	.align		4
        /*0044*/ 	.byte	0x02, 0x4a
	.zero		1
	.zero		1


	//----- nvinfo : EIATTR_EXIT_INSTR_OFFSETS
	.align		4
        /*0048*/ 	.byte	0x04, 0x1c
        /*004a*/ 	.short	(.L_15 - .L_14)


	//   ....[0]....
.L_14:
        /*004c*/ 	.word	0x00000030


	//   ....[1]....
        /*0050*/ 	.word	0x000000c0


	//----- nvinfo : EIATTR_CBANK_PARAM_SIZE
	.align		4
.L_15:
        /*0054*/ 	.byte	0x03, 0x19
        /*0056*/ 	.short	0x0018


	//----- nvinfo : EIATTR_PARAM_CBANK
	.align		4
        /*0058*/ 	.byte	0x04, 0x0a
        /*005a*/ 	.short	(.L_17 - .L_16)
	.align		4
.L_16:
        /*005c*/ 	.word	index@(.nv.constant0._Z7gpu_addPiS_S_)
        /*0060*/ 	.short	0x0380
        /*0062*/ 	.short	0x0018


	//----- nvinfo : EIATTR_SW_WAR
	.align		4
.L_17:
        /*0064*/ 	.byte	0x04, 0x36
        /*0066*/ 	.short	(.L_19 - .L_18)
.L_18:
        /*0068*/ 	.word	0x00000008
.L_19:


//--------------------- .nv.callgraph             --------------------------
	.section	.nv.callgraph,"",@"SHT_CUDA_CALLGRAPH"
	.align	4
	.sectionentsize	8
	.align		4
        /*0000*/ 	.word	0x00000000
	.align		4
        /*0004*/ 	.word	0xffffffff
	.align		4
        /*0008*/ 	.word	0x00000000
	.align		4
        /*000c*/ 	.word	0xfffffffe
	.align		4
        /*0010*/ 	.word	0x00000000
	.align		4
        /*0014*/ 	.word	0xfffffffd
	.align		4
        /*0018*/ 	.word	0x00000000
	.align		4
        /*001c*/ 	.word	0xfffffffc


//--------------------- .text._Z7gpu_addPiS_S_    --------------------------
	.section	.text._Z7gpu_addPiS_S_,"ax",@progbits
	.align	128
        .global         _Z7gpu_addPiS_S_
        .type           _Z7gpu_addPiS_S_,@function
        .size           _Z7gpu_addPiS_S_,(.L_x_1 - _Z7gpu_addPiS_S_)
        .other          _Z7gpu_addPiS_S_,@"STO_CUDA_ENTRY STV_DEFAULT"
_Z7gpu_addPiS_S_:
.text._Z7gpu_addPiS_S_:
[----:B------:R-:W-:Y:S01]  /*0000*/  LDC R1, c[0x0][0x37c] ;  /* 0x0000df00ff017b82 */ /* 0x000fe20000000800 */
[----:B------:R-:W0:Y:S02]  /*0010*/  S2R R7, SR_CTAID.X ;  /* 0x0000000000077919 */ /* 0x000e240000002500 */
[----:B0-----:R-:W-:-:S13]  /*0020*/  ISETP.GT.U32.AND P0, PT, R7, 0x63, PT ;  /* 0x000000630700780c */ /* 0x001fda0003f04070 */
[----:B------:R-:W-:Y:S05]  /*0030*/  @P0 EXIT ;  /* 0x000000000000094d */ /* 0x000fea0003800000 */
[----:B------:R-:W0:Y:S01]  /*0040*/  LDC.64 R2, c[0x0][0x380] ;  /* 0x0000e000ff027b82 */ /* 0x000e220000000a00 */
[----:B------:R-:W1:Y:S07]  /*0050*/  LDCU.64 UR4, c[0x0][0x358] ;  /* 0x00006b00ff0477ac */ /* 0x000e6e0008000a00 */
[----:B------:R-:W2:Y:S01]  /*0060*/  LDC.64 R4, c[0x0][0x390] ;  /* 0x0000e400ff047b82 */ /* 0x000ea20000000a00 */
[----:B0-----:R-:W-:-:S06]  /*0070*/  IMAD.WIDE.U32 R2, R7, 0x4, R2 ;  /* 0x0000000407027825 */ /* 0x001fcc00078e0002 */
[----:B-1----:R-:W3:Y:S01]  /*0080*/  LDG.E R2, desc[UR4][R2.64] ;  /* 0x0000000402027981 */ /* 0x002ee2000c1e1900 */
[----:B--2---:R-:W-:Y:S01]  /*0090*/  IMAD.WIDE.U32 R4, R7, 0x4, R4 ;  /* 0x0000000407047825 */ /* 0x004fe200078e0004 */
[----:B---3--:R-:W-:-:S05]  /*00a0*/  SHF.L.U32 R7, R2, 0x1, RZ ;  /* 0x0000000102077819 */ /* 0x008fca00000006ff */
[----:B------:R-:W-:Y:S01]  /*00b0*/  STG.E desc[UR4][R4.64], R7 ;  /* 0x0000000704007986 */ /* 0x000fe2000c101904 */
[----:B------:R-:W-:Y:S05]  /*00c0*/  EXIT ;  /* 0x000000000000794d */ /* 0x000fea0003800000 */
.L_x_0:
[----:B------:R-:W-:-:S00]  /*00d0*/  BRA `(.L_x_0) ;  /* 0xfffffffc00fc7947 */ /* 0x000fc0000383ffff */
[----:B------:R-:W-:-:S00]  /*00e0*/  NOP ;  /* 0x0000000000007918 */ /* 0x000fc00000000000 */
        /* <DEDUP_REMOVED lines=9> */
.L_x_1:


//--------------------- .nv.shared.reserved.0     --------------------------
	.section	.nv.shared.reserved.0,"aw",@nobits
	.weak		__nv_reservedSMEM_offset_0_alias
	.size		__nv_reservedSMEM_offset_0_alias, 0, 64
	.other		__nv_reservedSMEM_offset_0_alias,@"STO_CUDA_RESERVED_SHARED STV_DEFAULT"
__nv_reservedSMEM_offset_0_alias:
	.zero		0
	.zero		64


//--------------------- .nv.constant0._Z7gpu_addPiS_S_ --------------------------
	.section	.nv.constant0._Z7gpu_addPiS_S_,"a",@progbits
	.sectionflags	@""
	.align	4
.nv.constant0._Z7gpu_addPiS_S_:
	.zero		920


//--------------------- SYMBOLS --------------------------

	.type		.nv.reservedSmem.offset0,@object
	.size		.nv.reservedSmem.offset0,0x4
